//
// Generated by NVIDIA NVVM Compiler
//
// Compiler Build ID: CL-36424714
// Cuda compilation tools, release 13.0, V13.0.88
// Based on NVVM 20.0.0
//

.version 9.0
.target sm_100
.address_size 64

	// .globl	_Z13FloydWarshalliiiPfii
// _ZZ13FloydWarshalliiiPfiiE4trkc has been demoted

.visible .entry _Z13FloydWarshalliiiPfii(
	.param .u32 _Z13FloydWarshalliiiPfii_param_0,
	.param .u32 _Z13FloydWarshalliiiPfii_param_1,
	.param .u32 _Z13FloydWarshalliiiPfii_param_2,
	.param .u64 .ptr .align 1 _Z13FloydWarshalliiiPfii_param_3,
	.param .u32 _Z13FloydWarshalliiiPfii_param_4,
	.param .u32 _Z13FloydWarshalliiiPfii_param_5
)
{
	.reg .pred 	%p<4>;
	.reg .b32 	%r<20>;
	.reg .b32 	%f<5>;
	.reg .b64 	%rd<10>;
	// demoted variable
	.shared .align 8 .u64 _ZZ13FloydWarshalliiiPfiiE4trkc;
	ld.param.u32 	%r5, [_Z13FloydWarshalliiiPfii_param_0];
	ld.param.u32 	%r6, [_Z13FloydWarshalliiiPfii_param_1];
	ld.param.u32 	%r9, [_Z13FloydWarshalliiiPfii_param_2];
	ld.param.u64 	%rd3, [_Z13FloydWarshalliiiPfii_param_3];
	ld.param.u32 	%r7, [_Z13FloydWarshalliiiPfii_param_4];
	ld.param.u32 	%r8, [_Z13FloydWarshalliiiPfii_param_5];
	cvta.to.global.u64 	%rd1, %rd3;
	mov.u32 	%r10, %ctaid.x;
	mov.u32 	%r11, %ntid.x;
	mov.u32 	%r1, %tid.x;
	mad.lo.s32 	%r12, %r10, %r11, %r1;
	add.s32 	%r2, %r12, %r9;
	setp.ge.s32 	%p1, %r2, %r7;
	@%p1 bra 	$L__BB0_5;
	mov.u32 	%r13, %ctaid.y;
	add.s32 	%r3, %r6, %r13;
	mul.lo.s32 	%r4, %r7, %r3;
	setp.ne.s32 	%p2, %r1, 0;
	@%p2 bra 	$L__BB0_3;
	mad.lo.s32 	%r14, %r8, %r3, %r5;
	mul.wide.u32 	%rd4, %r14, 4;
	add.s64 	%rd5, %rd1, %rd4;
	ld.global.f32 	%f2, [%rd5];
	cvt.rzi.s64.f32 	%rd6, %f2;
	st.shared.u64 	[_ZZ13FloydWarshalliiiPfiiE4trkc], %rd6;
$L__BB0_3:
	bar.sync 	0;
	mad.lo.s32 	%r15, %r8, %r5, %r2;
	mul.wide.s32 	%rd7, %r15, 4;
	add.s64 	%rd8, %rd1, %rd7;
	ld.global.f32 	%f3, [%rd8];
	cvt.rzi.s32.f32 	%r16, %f3;
	ld.shared.u32 	%r17, [_ZZ13FloydWarshalliiiPfiiE4trkc];
	add.s32 	%r18, %r16, %r17;
	cvt.rn.f32.s32 	%f1, %r18;
	add.s32 	%r19, %r4, %r2;
	mul.wide.s32 	%rd9, %r19, 4;
	add.s64 	%rd2, %rd1, %rd9;
	ld.global.f32 	%f4, [%rd2];
	setp.leu.f32 	%p3, %f4, %f1;
	@%p3 bra 	$L__BB0_5;
	st.global.f32 	[%rd2], %f1;
$L__BB0_5:
	ret;

}


// ===== COMPILED SASS (sm_100) =====

	.target	sm_100

	.elftype	@"ET_EXEC"


//--------------------- .note.nv.tkinfo           --------------------------
	.section	.note.nv.tkinfo,"",@"SHT_NOTE"
	.sectionflags	@"SHF_NOTE_NV_TKINFO"
	.tkinfo
        /*0018*/ 	.word	0x00000002
        /*0030*/ 	.string	""
        /*0030*/ 	.string	"ptxas"
        /*0030*/ 	.string	"Cuda compilation tools, release 13.0, V13.0.88"
        /*0030*/ 	.string	"Build cuda_13.0.r13.0/compiler.36424714_0"
        /*0030*/ 	.string	"-arch sm_100 -m 64 "



//--------------------- .note.nv.cuinfo           --------------------------
	.section	.note.nv.cuinfo,"",@"SHT_NOTE"
	.sectionflags	@"SHF_NOTE_NV_CUINFO"
        /*0018*/ 	.short	0x0002
        /*001a*/ 	.short	0x0064
        /*001c*/ 	.short	0x0082
	.zero		2


//--------------------- .nv.info                  --------------------------
	.section	.nv.info,"",@"SHT_CUDA_INFO"
	.align	4


	//----- nvinfo : EIATTR_REGCOUNT
	.align		4
        /*0000*/ 	.byte	0x04, 0x2f
        /*0002*/ 	.short	(.L_1 - .L_0)
	.align		4
.L_0:
        /*0004*/ 	.word	index@(_Z13FloydWarshalliiiPfii)
        /*0008*/ 	.word	0x0000000e


	//----- nvinfo : EIATTR_FRAME_SIZE
	.align		4
.L_1:
        /*000c*/ 	.byte	0x04, 0x11
        /*000e*/ 	.short	(.L_3 - .L_2)
	.align		4
.L_2:
        /*0010*/ 	.word	index@(_Z13FloydWarshalliiiPfii)
        /*0014*/ 	.word	0x00000000


	//----- nvinfo : EIATTR_MIN_STACK_SIZE
	.align		4
.L_3:
        /*0018*/ 	.byte	0x04, 0x12
        /*001a*/ 	.short	(.L_5 - .L_4)
	.align		4
.L_4:
        /*001c*/ 	.word	index@(_Z13FloydWarshalliiiPfii)
        /*0020*/ 	.word	0x00000000
.L_5:


//--------------------- .nv.compat                --------------------------
	.section	.nv.compat,"",@"SHT_CUDA_COMPAT_INFO"
	.align	4
        /*0000*/ 	.byte	0x02, 0x09, 0x00, 0x00, 0x02, 0x02, 0x01, 0x00, 0x02, 0x05, 0x05, 0x00, 0x03, 0x07, 0x01, 0x01
        /*0010*/ 	.byte	0x02, 0x03, 0x00, 0x00, 0x02, 0x06, 0x01, 0x00, 0x04, 0x0b, 0x08, 0x00, 0x09, 0x00, 0x00, 0x00
        /*0020*/ 	.byte	0x00, 0x00, 0x00, 0x00


//--------------------- .nv.info._Z13FloydWarshalliiiPfii --------------------------
	.section	.nv.info._Z13FloydWarshalliiiPfii,"",@"SHT_CUDA_INFO"
	.sectionflags	@""
	.align	4


	//----- nvinfo : EIATTR_CUDA_API_VERSION
	.align		4
        /*0000*/ 	.byte	0x04, 0x37
        /*0002*/ 	.short	(.L_7 - .L_6)
.L_6:
        /*0004*/ 	.word	0x00000082


	//----- nvinfo : EIATTR_KPARAM_INFO
	.align		4
.L_7:
        /*0008*/ 	.byte	0x04, 0x17
        /*000a*/ 	.short	(.L_9 - .L_8)
.L_8:
        /*000c*/ 	.word	0x00000000
        /*0010*/ 	.short	0x0005
        /*0012*/ 	.short	0x001c
        /*0014*/ 	.byte	0x00, 0xf0, 0x11, 0x00


	//----- nvinfo : EIATTR_KPARAM_INFO
	.align		4
.L_9:
        /*0018*/ 	.byte	0x04, 0x17
        /*001a*/ 	.short	(.L_11 - .L_10)
.L_10:
        /*001c*/ 	.word	0x00000000
        /*0020*/ 	.short	0x0004
        /*0022*/ 	.short	0x0018
        /*0024*/ 	.byte	0x00, 0xf0, 0x11, 0x00


	//----- nvinfo : EIATTR_KPARAM_INFO
	.align		4
.L_11:
        /*0028*/ 	.byte	0x04, 0x17
        /*002a*/ 	.short	(.L_13 - .L_12)
.L_12:
        /*002c*/ 	.word	0x00000000
        /*0030*/ 	.short	0x0003
        /*0032*/ 	.short	0x0010
        /*0034*/ 	.byte	0x00, 0xf5, 0x21, 0x00


	//----- nvinfo : EIATTR_KPARAM_INFO
	.align		4
.L_13:
        /*0038*/ 	.byte	0x04, 0x17
        /*003a*/ 	.short	(.L_15 - .L_14)
.L_14:
        /*003c*/ 	.word	0x00000000
        /*0040*/ 	.short	0x0002
        /*0042*/ 	.short	0x0008
        /*0044*/ 	.byte	0x00, 0xf0, 0x11, 0x00


	//----- nvinfo : EIATTR_KPARAM_INFO
	.align		4
.L_15:
        /*0048*/ 	.byte	0x04, 0x17
        /*004a*/ 	.short	(.L_17 - .L_16)
.L_16:
        /*004c*/ 	.word	0x00000000
        /*0050*/ 	.short	0x0001
        /*0052*/ 	.short	0x0004
        /*0054*/ 	.byte	0x00, 0xf0, 0x11, 0x00


	//----- nvinfo : EIATTR_KPARAM_INFO
	.align		4
.L_17:
        /*0058*/ 	.byte	0x04, 0x17
        /*005a*/ 	.short	(.L_19 - .L_18)
.L_18:
        /*005c*/ 	.word	0x00000000
        /*0060*/ 	.short	0x0000
        /*0062*/ 	.short	0x0000
        /*0064*/ 	.byte	0x00, 0xf0, 0x11, 0x00


	//----- nvinfo : EIATTR_SPARSE_MMA_MASK
	.align		4
.L_19:
        /*0068*/ 	.byte	0x03, 0x50
        /*006a*/ 	.short	0x0000


	//----- nvinfo : EIATTR_MAXREG_COUNT
	.align		4
        /*006c*/ 	.byte	0x03, 0x1b
        /*006e*/ 	.short	0x00ff


	//----- nvinfo : EIATTR_NUM_BARRIERS
	.align		4
        /*0070*/ 	.byte	0x02, 0x4c
        /*0072*/ 	.byte	0x01
	.zero		1


	//----- nvinfo : EIATTR_MERCURY_ISA_VERSION
	.align		4
        /*0074*/ 	.byte	0x03, 0x5f
        /*0076*/ 	.short	0x0101


	//----- nvinfo : EIATTR_VRC_CTA_INIT_COUNT
	.align		4
        /*0078*/ 	.byte	0x02, 0x4a
	.zero		1
	.zero		1


	//----- nvinfo : EIATTR_EXIT_INSTR_OFFSETS
	.align		4
        /*007c*/ 	.byte	0x04, 0x1c
        /*007e*/ 	.short	(.L_21 - .L_20)


	//   ....[0]....
.L_20:
        /*0080*/ 	.word	0x00000090


	//   ....[1]....
        /*0084*/ 	.word	0x00000260


	//   ....[2]....
        /*0088*/ 	.word	0x00000280


	//----- nvinfo : EIATTR_CBANK_PARAM_SIZE
	.align		4
.L_21:
        /*008c*/ 	.byte	0x03, 0x19
        /*008e*/ 	.short	0x0020


	//----- nvinfo : EIATTR_PARAM_CBANK
	.align		4
        /*0090*/ 	.byte	0x04, 0x0a
        /*0092*/ 	.short	(.L_23 - .L_22)
	.align		4
.L_22:
        /*0094*/ 	.word	index@(.nv.constant0._Z13FloydWarshalliiiPfii)
        /*0098*/ 	.short	0x0380
        /*009a*/ 	.short	0x0020


	//----- nvinfo : EIATTR_SW_WAR
	.align		4
.L_23:
        /*009c*/ 	.byte	0x04, 0x36
        /*009e*/ 	.short	(.L_25 - .L_24)
.L_24:
        /*00a0*/ 	.word	0x00000008
.L_25:


//--------------------- .nv.callgraph             --------------------------
	.section	.nv.callgraph,"",@"SHT_CUDA_CALLGRAPH"
	.align	4
	.sectionentsize	8
	.align		4
        /*0000*/ 	.word	0x00000000
	.align		4
        /*0004*/ 	.word	0xffffffff
	.align		4
        /*0008*/ 	.word	0x00000000
	.align		4
        /*000c*/ 	.word	0xfffffffe
	.align		4
        /*0010*/ 	.word	0x00000000
	.align		4
        /*0014*/ 	.word	0xfffffffd
	.align		4
        /*0018*/ 	.word	0x00000000
	.align		4
        /*001c*/ 	.word	0xfffffffc


//--------------------- .text._Z13FloydWarshalliiiPfii --------------------------
	.section	.text._Z13FloydWarshalliiiPfii,"ax",@progbits
	.align	128
        .global         _Z13FloydWarshalliiiPfii
        .type           _Z13FloydWarshalliiiPfii,@function
        .size           _Z13FloydWarshalliiiPfii,(.L_x_1 - _Z13FloydWarshalliiiPfii)
        .other          _Z13FloydWarshalliiiPfii,@"STO_CUDA_ENTRY STV_DEFAULT"
_Z13FloydWarshalliiiPfii:
.text._Z13FloydWarshalliiiPfii:
[----:B------:R-:W-:Y:S01]  /*0000*/  LDC R1, c[0x0][0x37c] ;  /* 0x0000df00ff017b82 */ /* 0x000fe20000000800 */
[----:B------:R-:W0:Y:S07]  /*0010*/  S2R R3, SR_TID.X ;  /* 0x0000000000037919 */ /* 0x000e2e0000002100 */
[----:B------:R-:W0:Y:S01]  /*0020*/  S2UR UR4, SR_CTAID.X ;  /* 0x00000000000479c3 */ /* 0x000e220000002500 */
[----:B------:R-:W1:Y:S01]  /*0030*/  LDCU UR5, c[0x0][0x388] ;  /* 0x00007100ff0577ac */ /* 0x000e620008000800 */
[----:B------:R-:W2:Y:S06]  /*0040*/  LDCU UR8, c[0x0][0x398] ;  /* 0x00007300ff0877ac */ /* 0x000eac0008000800 */
[----:B------:R-:W0:Y:S02]  /*0050*/  LDC R0, c[0x0][0x360] ;  /* 0x0000d800ff007b82 */ /* 0x000e240000000800 */
[----:B0-----:R-:W-:-:S05]  /*0060*/  IMAD R0, R0, UR4, R3 ;  /* 0x0000000400007c24 */ /* 0x001fca000f8e0203 */
[----:B-1----:R-:W-:-:S04]  /*0070*/  IADD3 R0, PT, PT, R0, UR5, RZ ;  /* 0x0000000500007c10 */ /* 0x002fc8000fffe0ff */
[----:B--2---:R-:W-:-:S13]  /*0080*/  ISETP.GE.AND P0, PT, R0, UR8, PT ;  /* 0x0000000800007c0c */ /* 0x004fda000bf06270 */
[----:B------:R-:W-:Y:S05]  /*0090*/  @P0 EXIT ;  /* 0x000000000000094d */ /* 0x000fea0003800000 */
[----:B------:R-:W0:Y:S01]  /*00a0*/  S2UR UR4, SR_CTAID.Y ;  /* 0x00000000000479c3 */ /* 0x000e220000002600 */
[----:B------:R-:W1:Y:S01]  /*00b0*/  LDCU UR9, c[0x0][0x39c] ;  /* 0x00007380ff0977ac */ /* 0x000e620008000800 */
[----:B------:R-:W-:Y:S01]  /*00c0*/  ISETP.NE.AND P0, PT, R3, RZ, PT ;  /* 0x000000ff0300720c */ /* 0x000fe20003f05270 */
[----:B------:R-:W2:Y:S05]  /*00d0*/  LDCU.64 UR6, c[0x0][0x358] ;  /* 0x00006b00ff0677ac */ /* 0x000eaa0008000a00 */
[----:B------:R-:W0:Y:S08]  /*00e0*/  LDC R11, c[0x0][0x384] ;  /* 0x0000e100ff0b7b82 */ /* 0x000e300000000800 */
[----:B------:R-:W1:Y:S08]  /*00f0*/  LDC R7, c[0x0][0x380] ;  /* 0x0000e000ff077b82 */ /* 0x000e700000000800 */
[----:B------:R-:W3:Y:S01]  /*0100*/  LDC.64 R8, c[0x0][0x390] ;  /* 0x0000e400ff087b82 */ /* 0x000ee20000000a00 */
[----:B0-----:R-:W-:-:S05]  /*0110*/  IADD3 R11, PT, PT, R11, UR4, RZ ;  /* 0x000000040b0b7c10 */ /* 0x001fca000fffe0ff */
[----:B-1----:R-:W-:-:S04]  /*0120*/  @!P0 IMAD R3, R11, UR9, R7 ;  /* 0x000000090b038c24 */ /* 0x002fc8000f8e0207 */
[----:B---3--:R-:W-:-:S05]  /*0130*/  @!P0 IMAD.WIDE.U32 R2, R3, 0x4, R8 ;  /* 0x0000000403028825 */ /* 0x008fca00078e0008 */
[----:B--2---:R0:W2:Y:S01]  /*0140*/  @!P0 LDG.E R4, desc[UR6][R2.64] ;  /* 0x0000000602048981 */ /* 0x0040a2000c1e1900 */
[----:B------:R-:W1:Y:S01]  /*0150*/  S2UR UR5, SR_CgaCtaId ;  /* 0x00000000000579c3 */ /* 0x000e620000008800 */
[----:B------:R-:W-:Y:S01]  /*0160*/  UMOV UR4, 0x400 ;  /* 0x0000040000047882 */ /* 0x000fe20000000000 */
[----:B------:R-:W-:-:S04]  /*0170*/  IMAD R7, R7, UR9, R0 ;  /* 0x0000000907077c24 */ /* 0x000fc8000f8e0200 */
[----:B------:R-:W-:Y:S01]  /*0180*/  IMAD.WIDE R6, R7, 0x4, R8 ;  /* 0x0000000407067825 */ /* 0x000fe200078e0208 */
[----:B-1----:R-:W-:-:S03]  /*0190*/  ULEA UR4, UR5, UR4, 0x18 ;  /* 0x0000000405047291 */ /* 0x002fc6000f8ec0ff */
[----:B------:R-:W-:-:S04]  /*01a0*/  IMAD R11, R11, UR8, R0 ;  /* 0x000000080b0b7c24 */ /* 0x000fc8000f8e0200 */
[----:B0-----:R-:W-:Y:S01]  /*01b0*/  IMAD.WIDE R2, R11, 0x4, R8 ;  /* 0x000000040b027825 */ /* 0x001fe200078e0208 */
[----:B--2---:R-:W0:Y:S02]  /*01c0*/  @!P0 F2I.S64.TRUNC R4, R4 ;  /* 0x0000000400048311 */ /* 0x004e24000020d900 */
[----:B0-----:R-:W-:Y:S01]  /*01d0*/  @!P0 STS.64 [UR4], R4 ;  /* 0x00000004ff008988 */ /* 0x001fe20008000a04 */
[----:B------:R-:W-:Y:S06]  /*01e0*/  BAR.SYNC.DEFER_BLOCKING 0x0 ;  /* 0x0000000000007b1d */ /* 0x000fec0000010000 */
[----:B------:R-:W2:Y:S04]  /*01f0*/  LDG.E R6, desc[UR6][R6.64] ;  /* 0x0000000606067981 */ /* 0x000ea8000c1e1900 */
[----:B------:R-:W3:Y:S04]  /*0200*/  LDG.E R8, desc[UR6][R2.64] ;  /* 0x0000000602087981 */ /* 0x000ee8000c1e1900 */
[----:B------:R-:W0:Y:S01]  /*0210*/  LDS R9, [UR4] ;  /* 0x00000004ff097984 */ /* 0x000e220008000800 */
[----:B--2---:R-:W0:Y:S02]  /*0220*/  F2I.TRUNC.NTZ R0, R6 ;  /* 0x0000000600007305 */ /* 0x004e24000020f100 */
[----:B0-----:R-:W-:-:S04]  /*0230*/  IADD3 R0, PT, PT, R0, R9, RZ ;  /* 0x0000000900007210 */ /* 0x001fc80007ffe0ff */
[----:B------:R-:W-:-:S04]  /*0240*/  I2FP.F32.S32 R9, R0 ;  /* 0x0000000000097245 */ /* 0x000fc80000201400 */
[----:B---3--:R-:W-:-:S13]  /*0250*/  FSETP.GT.AND P0, PT, R8, R9, PT ;  /* 0x000000090800720b */ /* 0x008fda0003f04000 */
[----:B------:R-:W-:Y:S05]  /*0260*/  @!P0 EXIT ;  /* 0x000000000000894d */ /* 0x000fea0003800000 */
[----:B------:R-:W-:Y:S01]  /*0270*/  STG.E desc[UR6][R2.64], R9 ;  /* 0x0000000902007986 */ /* 0x000fe2000c101906 */
[----:B------:R-:W-:Y:S05]  /*0280*/  EXIT ;  /* 0x000000000000794d */ /* 0x000fea0003800000 */
.L_x_0:
[----:B------:R-:W-:-:S00]  /*0290*/  BRA `(.L_x_0) ;  /* 0xfffffffc00fc7947 */ /* 0x000fc0000383ffff */
[----:B------:R-:W-:-:S00]  /*02a0*/  NOP ;  /* 0x0000000000007918 */ /* 0x000fc00000000000 */
        /* <DEDUP_REMOVED lines=13> */
.L_x_1:


//--------------------- .nv.shared._Z13FloydWarshalliiiPfii --------------------------
	.section	.nv.shared._Z13FloydWarshalliiiPfii,"aw",@nobits
	.sectionflags	@""
	.align	8
.nv.shared._Z13FloydWarshalliiiPfii:
	.zero		1032


//--------------------- .nv.shared.reserved.0     --------------------------
	.section	.nv.shared.reserved.0,"aw",@nobits
	.weak		__nv_reservedSMEM_offset_0_alias
	.size		__nv_reservedSMEM_offset_0_alias, 0, 64
	.other		__nv_reservedSMEM_offset_0_alias,@"STO_CUDA_RESERVED_SHARED STV_DEFAULT"
__nv_reservedSMEM_offset_0_alias:
	.zero		0
	.zero		64


//--------------------- .nv.constant0._Z13FloydWarshalliiiPfii --------------------------
	.section	.nv.constant0._Z13FloydWarshalliiiPfii,"a",@progbits
	.sectionflags	@""
	.align	4
.nv.constant0._Z13FloydWarshalliiiPfii:
	.zero		928


//--------------------- SYMBOLS --------------------------

	.type		.nv.reservedSmem.offset0,@object
	.size		.nv.reservedSmem.offset0,0x4
	.type		.nv.reservedSmem.cap,@object
	.size		.nv.reservedSmem.cap,0x4
